	.headerflags	@"EF_CUDA_TEXMODE_UNIFIED EF_CUDA_64BIT_ADDRESS EF_CUDA_ACCELERATORS EF_CUDA_SM90 EF_CUDA_VIRTUAL_SM(EF_CUDA_SM90)"
	.elftype	@"ET_EXEC"


//--------------------- .nv.info                  --------------------------
	.section	.nv.info,"",@"SHT_CUDA_INFO"
	.align	4


	//----- nvinfo : EIATTR_REGCOUNT
	.align		4
        /*0000*/ 	.byte	0x04, 0x2f
        /*0002*/ 	.short	(.L_3 - .L_2)
	.align		4
.L_2:
        /*0004*/ 	.word	index@(triton_poi_fused__native_batch_norm_legit_no_training_21)
        /*0008*/ 	.word	0x00000010


	//----- nvinfo : EIATTR_MIN_STACK_SIZE
	.align		4
.L_3:
        /*000c*/ 	.byte	0x04, 0x12
        /*000e*/ 	.short	(.L_5 - .L_4)
	.align		4
.L_4:
        /*0010*/ 	.word	index@(triton_poi_fused__native_batch_norm_legit_no_training_21)
        /*0014*/ 	.word	0x00000000


	//----- nvinfo : EIATTR_FRAME_SIZE
	.align		4
.L_5:
        /*0018*/ 	.byte	0x04, 0x11
        /*001a*/ 	.short	(.L_7 - .L_6)
	.align		4
.L_6:
        /*001c*/ 	.word	index@(triton_poi_fused__native_batch_norm_legit_no_training_21)
        /*0020*/ 	.word	0x00000000


	//----- nvinfo : EIATTR_MIN_STACK_SIZE
	.align		4
.L_7:
        /*0024*/ 	.byte	0x04, 0x12
        /*0026*/ 	.short	(.L_9 - .L_8)
	.align		4
.L_8:
        /*0028*/ 	.word	index@(triton_poi_fused__native_batch_norm_legit_no_training_21)
        /*002c*/ 	.word	0x00000000
.L_9:


//--------------------- .nv.info.triton_poi_fused__native_batch_norm_legit_no_training_21 --------------------------
	.section	.nv.info.triton_poi_fused__native_batch_norm_legit_no_training_21,"",@"SHT_CUDA_INFO"
	.sectionflags	@""
	.align	4


	//----- nvinfo : EIATTR_CUDA_API_VERSION
	.align		4
        /*0000*/ 	.byte	0x04, 0x37
        /*0002*/ 	.short	(.L_11 - .L_10)
.L_10:
        /*0004*/ 	.word	0x0000007c


	//----- nvinfo : EIATTR_KPARAM_INFO
	.align		4
.L_11:
        /*0008*/ 	.byte	0x04, 0x17
        /*000a*/ 	.short	(.L_13 - .L_12)
.L_12:
        /*000c*/ 	.word	0x00000000
        /*0010*/ 	.short	0x0006
        /*0012*/ 	.short	0x0030
        /*0014*/ 	.byte	0x00, 0xf0, 0x11, 0x00


	//----- nvinfo : EIATTR_KPARAM_INFO
	.align		4
.L_13:
        /*0018*/ 	.byte	0x04, 0x17
        /*001a*/ 	.short	(.L_15 - .L_14)
.L_14:
        /*001c*/ 	.word	0x00000000
        /*0020*/ 	.short	0x0005
        /*0022*/ 	.short	0x0028
        /*0024*/ 	.byte	0x00, 0xf4, 0x21, 0x00


	//----- nvinfo : EIATTR_KPARAM_INFO
	.align		4
.L_15:
        /*0028*/ 	.byte	0x04, 0x17
        /*002a*/ 	.short	(.L_17 - .L_16)
.L_16:
        /*002c*/ 	.word	0x00000000
        /*0030*/ 	.short	0x0004
        /*0032*/ 	.short	0x0020
        /*0034*/ 	.byte	0x00, 0xf4, 0x21, 0x00


	//----- nvinfo : EIATTR_KPARAM_INFO
	.align		4
.L_17:
        /*0038*/ 	.byte	0x04, 0x17
        /*003a*/ 	.short	(.L_19 - .L_18)
.L_18:
        /*003c*/ 	.word	0x00000000
        /*0040*/ 	.short	0x0003
        /*0042*/ 	.short	0x0018
        /*0044*/ 	.byte	0x00, 0xf4, 0x21, 0x00


	//----- nvinfo : EIATTR_KPARAM_INFO
	.align		4
.L_19:
        /*0048*/ 	.byte	0x04, 0x17
        /*004a*/ 	.short	(.L_21 - .L_20)
.L_20:
        /*004c*/ 	.word	0x00000000
        /*0050*/ 	.short	0x0002
        /*0052*/ 	.short	0x0010
        /*0054*/ 	.byte	0x00, 0xf4, 0x21, 0x00


	//----- nvinfo : EIATTR_KPARAM_INFO
	.align		4
.L_21:
        /*0058*/ 	.byte	0x04, 0x17
        /*005a*/ 	.short	(.L_23 - .L_22)
.L_22:
        /*005c*/ 	.word	0x00000000
        /*0060*/ 	.short	0x0001
        /*0062*/ 	.short	0x0008
        /*0064*/ 	.byte	0x00, 0xf4, 0x21, 0x00


	//----- nvinfo : EIATTR_KPARAM_INFO
	.align		4
.L_23:
        /*0068*/ 	.byte	0x04, 0x17
        /*006a*/ 	.short	(.L_25 - .L_24)
.L_24:
        /*006c*/ 	.word	0x00000000
        /*0070*/ 	.short	0x0000
        /*0072*/ 	.short	0x0000
        /*0074*/ 	.byte	0x00, 0xf4, 0x21, 0x00


	//----- nvinfo : EIATTR_SPARSE_MMA_MASK
	.align		4
.L_25:
        /*0078*/ 	.byte	0x03, 0x50
        /*007a*/ 	.short	0x0000


	//----- nvinfo : EIATTR_MAXREG_COUNT
	.align		4
        /*007c*/ 	.byte	0x03, 0x1b
        /*007e*/ 	.short	0x00ff


	//----- nvinfo : EIATTR_EXIT_INSTR_OFFSETS
	.align		4
        /*0080*/ 	.byte	0x04, 0x1c
        /*0082*/ 	.short	(.L_27 - .L_26)


	//   ....[0]....
.L_26:
        /*0084*/ 	.word	0x000002b0


	//----- nvinfo : EIATTR_REQNTID
	.align		4
.L_27:
        /*0088*/ 	.byte	0x04, 0x10
        /*008a*/ 	.short	(.L_29 - .L_28)
.L_28:
        /*008c*/ 	.word	0x00000080
        /*0090*/ 	.word	0x00000001
        /*0094*/ 	.word	0x00000001


	//----- nvinfo : EIATTR_CBANK_PARAM_SIZE
	.align		4
.L_29:
        /*0098*/ 	.byte	0x03, 0x19
        /*009a*/ 	.short	0x0034


	//----- nvinfo : EIATTR_PARAM_CBANK
	.align		4
        /*009c*/ 	.byte	0x04, 0x0a
        /*009e*/ 	.short	(.L_31 - .L_30)
	.align		4
.L_30:
        /*00a0*/ 	.word	index@(.nv.constant0.triton_poi_fused__native_batch_norm_legit_no_training_21)
        /*00a4*/ 	.short	0x0210
        /*00a6*/ 	.short	0x0034


	//----- nvinfo : EIATTR_SW_WAR
	.align		4
.L_31:
        /*00a8*/ 	.byte	0x04, 0x36
        /*00aa*/ 	.short	(.L_33 - .L_32)
.L_32:
        /*00ac*/ 	.word	0x00000008
.L_33:


//--------------------- .nv.callgraph             --------------------------
	.section	.nv.callgraph,"",@"SHT_CUDA_CALLGRAPH"
	.align	4
	.sectionentsize	8
	.align		4
        /*0000*/ 	.word	0x00000000
	.align		4
        /*0004*/ 	.word	0xffffffff
	.align		4
        /*0008*/ 	.word	0x00000000
	.align		4
        /*000c*/ 	.word	0xfffffffe
	.align		4
        /*0010*/ 	.word	0x00000000
	.align		4
        /*0014*/ 	.word	0xfffffffd
	.align		4
        /*0018*/ 	.word	0x00000000
	.align		4
        /*001c*/ 	.word	0xfffffffc


//--------------------- .nv.constant4             --------------------------
	.section	.nv.constant4,"a",@progbits
	.align	8
	.align		8
.nv.constant4:
        /*0000*/ 	.dword	_$_str
	.align		8
        /*0008*/ 	.dword	_$_str_$_2


//--------------------- .text.triton_poi_fused__native_batch_norm_legit_no_training_21 --------------------------
	.section	.text.triton_poi_fused__native_batch_norm_legit_no_training_21,"ax",@progbits
	.align	128
        .global         triton_poi_fused__native_batch_norm_legit_no_training_21
        .type           triton_poi_fused__native_batch_norm_legit_no_training_21,@function
        .size           triton_poi_fused__native_batch_norm_legit_no_training_21,(.L_x_1 - triton_poi_fused__native_batch_norm_legit_no_training_21)
        .other          triton_poi_fused__native_batch_norm_legit_no_training_21,@"STO_CUDA_ENTRY STV_DEFAULT"
triton_poi_fused__native_batch_norm_legit_no_training_21:
.text.triton_poi_fused__native_batch_norm_legit_no_training_21:
[----:B------:R-:W-:Y:S01]  /*0000*/  LDC R1, c[0x0][0x28] ;  /* 0x00000a00ff017b82 */ /* 0x000fe20000000800 */
[----:B------:R-:W1:Y:S07]  /*0010*/  S2R R0, SR_TID.X ;  /* 0x0000000000007919 */ /* 0x000e6e0000002100 */
[----:B------:R-:W2:Y:S01]  /*0020*/  LDC.64 R6, c[0x0][0x220] ;  /* 0x00008800ff067b82 */ /* 0x000ea20000000a00 */
[----:B------:R-:W-:Y:S01]  /*0030*/  ULDC.64 UR4, c[0x0][0x208] ;  /* 0x0000820000047ab9 */ /* 0x000fe20000000a00 */
[----:B------:R-:W3:Y:S06]  /*0040*/  S2R R3, SR_CTAID.X ;  /* 0x0000000000037919 */ /* 0x000eec0000002500 */
[----:B------:R-:W4:Y:S08]  /*0050*/  LDC.64 R4, c[0x0][0x218] ;  /* 0x00008600ff047b82 */ /* 0x000f300000000a00 */
[----:B------:R-:W5:Y:S08]  /*0060*/  LDC.64 R8, c[0x0][0x228] ;  /* 0x00008a00ff087b82 */ /* 0x000f700000000a00 */
[----:B------:R-:W5:Y:S01]  /*0070*/  LDC.64 R10, c[0x0][0x230] ;  /* 0x00008c00ff0a7b82 */ /* 0x000f620000000a00 */
[----:B-1----:R-:W-:-:S02]  /*0080*/  LOP3.LUT R0, R0, 0x7f, RZ, 0xc0, !PT ;  /* 0x0000007f00007812 */ /* 0x002fc400078ec0ff */
[----:B---3--:R-:W-:Y:S02]  /*0090*/  SHF.R.S32.HI R2, RZ, 0x18, R3 ;  /* 0x00000018ff027819 */ /* 0x008fe40000011403 */
[----:B------:R-:W-:Y:S02]  /*00a0*/  LEA R0, R3, R0, 0x7 ;  /* 0x0000000003007211 */ /* 0x000fe400078e38ff */
[----:B------:R-:W-:-:S04]  /*00b0*/  SGXT R3, R2, 0x1 ;  /* 0x000000010203781a */ /* 0x000fc80000000200 */
[----:B------:R-:W-:-:S04]  /*00c0*/  LEA.HI R3, R3, R0, RZ, 0xa ;  /* 0x0000000003037211 */ /* 0x000fc800078f50ff */
[----:B------:R-:W-:-:S04]  /*00d0*/  LOP3.LUT R3, R3, 0xfffffc00, RZ, 0xc0, !PT ;  /* 0xfffffc0003037812 */ /* 0x000fc800078ec0ff */
[----:B------:R-:W-:Y:S02]  /*00e0*/  IADD3 R13, R0, -R3, RZ ;  /* 0x80000003000d7210 */ /* 0x000fe40007ffe0ff */
[----:B------:R-:W1:Y:S03]  /*00f0*/  LDC.64 R2, c[0x0][0x210] ;  /* 0x00008400ff027b82 */ /* 0x000e660000000a00 */
[----:B--2---:R-:W-:-:S06]  /*0100*/  IMAD.WIDE R6, R13, 0x4, R6 ;  /* 0x000000040d067825 */ /* 0x004fcc00078e0206 */
[----:B------:R-:W2:Y:S01]  /*0110*/  LDG.E.EL R6, desc[UR4][R6.64] ;  /* 0x0000000406067981 */ /* 0x000ea2000c2e1900 */
[----:B----4-:R-:W-:-:S04]  /*0120*/  IMAD.WIDE R4, R13, 0x4, R4 ;  /* 0x000000040d047825 */ /* 0x010fc800078e0204 */
[C---:B-----5:R-:W-:Y:S02]  /*0130*/  IMAD.WIDE R8, R13.reuse, 0x4, R8 ;  /* 0x000000040d087825 */ /* 0x060fe400078e0208 */
[----:B------:R3:W4:Y:S02]  /*0140*/  LDG.E.EL R5, desc[UR4][R4.64] ;  /* 0x0000000404057981 */ /* 0x000724000c2e1900 */
[----:B0-----:R-:W-:Y:S02]  /*0150*/  IMAD.WIDE R10, R13, 0x4, R10 ;  /* 0x000000040d0a7825 */ /* 0x001fe400078e020a */
[----:B------:R-:W5:Y:S02]  /*0160*/  LDG.E.EL R8, desc[UR4][R8.64] ;  /* 0x0000000408087981 */ /* 0x000f64000c2e1900 */
[C---:B-1----:R-:W-:Y:S02]  /*0170*/  IMAD.WIDE R2, R0.reuse, 0x4, R2 ;  /* 0x0000000400027825 */ /* 0x042fe400078e0202 */
[----:B------:R-:W5:Y:S04]  /*0180*/  LDG.E.EL R11, desc[UR4][R10.64] ;  /* 0x000000040a0b7981 */ /* 0x000f68000c2e1900 */
[----:B------:R0:W4:Y:S01]  /*0190*/  LDG.E R12, desc[UR4][R2.64] ;  /* 0x00000004020c7981 */ /* 0x000122000c1e1900 */
[----:B---3--:R-:W-:Y:S01]  /*01a0*/  HFMA2.MMA R4, -RZ, RZ, 1.625, 0 ;  /* 0x3e800000ff047435 */ /* 0x008fe200000001ff */
[----:B0-----:R-:W0:Y:S02]  /*01b0*/  LDC.64 R2, c[0x0][0x238] ;  /* 0x00008e00ff027b82 */ /* 0x001e240000000a00 */
[----:B0-----:R-:W-:-:S04]  /*01c0*/  IMAD.WIDE R2, R0, 0x4, R2 ;  /* 0x0000000400027825 */ /* 0x001fc800078e0202 */
[----:B--2---:R-:W-:-:S04]  /*01d0*/  FADD R6, R6, 0.0010000000474974513054 ;  /* 0x3a83126f06067421 */ /* 0x004fc80000000000 */
[----:B------:R-:W0:Y:S02]  /*01e0*/  MUFU.SQRT R7, R6 ;  /* 0x0000000600077308 */ /* 0x000e240000002000 */
[C---:B0-----:R-:W-:Y:S02]  /*01f0*/  FSETP.GT.AND P0, PT, R7.reuse, 8.50705917302346158658e+37, PT ;  /* 0x7e8000000700780b */ /* 0x041fe40003f04000 */
[----:B------:R-:W-:-:S11]  /*0200*/  FSETP.GEU.AND P1, PT, R7, 1.175494350822287508e-38, PT ;  /* 0x008000000700780b */ /* 0x000fd60003f2e000 */
[----:B------:R-:W-:-:S04]  /*0210*/  @P0 FMUL R7, R7, 0.25 ;  /* 0x3e80000007070820 */ /* 0x000fc80000400000 */
[----:B------:R-:W-:-:S06]  /*0220*/  @!P1 FMUL R7, R7, 16777216 ;  /* 0x4b80000007079820 */ /* 0x000fcc0000400000 */
[----:B------:R-:W0:Y:S01]  /*0230*/  MUFU.RCP R7, R7 ;  /* 0x0000000700077308 */ /* 0x000e220000001000 */
[----:B------:R-:W-:Y:S01]  /*0240*/  FSEL R4, R4, 1, P0 ;  /* 0x3f80000004047808 */ /* 0x000fe20000000000 */
[----:B----4-:R-:W-:-:S04]  /*0250*/  FADD R5, R12, -R5 ;  /* 0x800000050c057221 */ /* 0x010fc80000000000 */
[----:B------:R-:W-:-:S04]  /*0260*/  @!P1 FMUL R4, R4, 16777216 ;  /* 0x4b80000004049820 */ /* 0x000fc80000400000 */
[----:B0-----:R-:W-:-:S04]  /*0270*/  FMUL R4, R7, R4 ;  /* 0x0000000407047220 */ /* 0x001fc80000400000 */
[----:B------:R-:W-:-:S04]  /*0280*/  FMUL R4, R5, R4 ;  /* 0x0000000405047220 */ /* 0x000fc80000400000 */
[----:B-----5:R-:W-:-:S05]  /*0290*/  FFMA R11, R8, R4, R11 ;  /* 0x00000004080b7223 */ /* 0x020fca000000000b */
[----:B------:R-:W-:Y:S01]  /*02a0*/  STG.E desc[UR4][R2.64], R11 ;  /* 0x0000000b02007986 */ /* 0x000fe2000c101904 */
[----:B------:R-:W-:Y:S05]  /*02b0*/  EXIT ;  /* 0x000000000000794d */ /* 0x000fea0003800000 */
.L_x_0:
[----:B------:R-:W-:-:S00]  /*02c0*/  BRA `(.L_x_0) ;  /* 0xfffffffc00fc7947 */ /* 0x000fc0000383ffff */
[----:B------:R-:W-:-:S00]  /*02d0*/  NOP ;  /* 0x0000000000007918 */ /* 0x000fc00000000000 */
        /* <DEDUP_REMOVED lines=10> */
.L_x_1:


//--------------------- .nv.global.init           --------------------------
	.section	.nv.global.init,"aw",@progbits
.nv.global.init:
	.type		_$_str,@object
	.size		_$_str,(_$_str_$_2 - _$_str)
_$_str:
        /*0000*/ 	.byte	0x5f, 0x5f, 0x43, 0x55, 0x44, 0x41, 0x5f, 0x46, 0x54, 0x5a, 0x00
	.type		_$_str_$_2,@object
	.size		_$_str_$_2,(.L_1 - _$_str_$_2)
_$_str_$_2:
        /*000b*/ 	.byte	0x5f, 0x5f, 0x43, 0x55, 0x44, 0x41, 0x5f, 0x50, 0x52, 0x45, 0x43, 0x5f, 0x53, 0x51, 0x52, 0x54
        /*001b*/ 	.byte	0x00
.L_1:


//--------------------- .nv.constant0.triton_poi_fused__native_batch_norm_legit_no_training_21 --------------------------
	.section	.nv.constant0.triton_poi_fused__native_batch_norm_legit_no_training_21,"a",@progbits
	.sectionflags	@""
	.align	4
.nv.constant0.triton_poi_fused__native_batch_norm_legit_no_training_21:
	.zero		580
